//
// Generated by NVIDIA NVVM Compiler
//
// Compiler Build ID: CL-36424714
// Cuda compilation tools, release 13.0, V13.0.88
// Based on NVVM 20.0.0
//

.version 9.0
.target sm_100
.address_size 64

	// .globl	_Z12errorsKernelPfS_S_ii

.visible .entry _Z12errorsKernelPfS_S_ii(
	.param .u64 .ptr .align 1 _Z12errorsKernelPfS_S_ii_param_0,
	.param .u64 .ptr .align 1 _Z12errorsKernelPfS_S_ii_param_1,
	.param .u64 .ptr .align 1 _Z12errorsKernelPfS_S_ii_param_2,
	.param .u32 _Z12errorsKernelPfS_S_ii_param_3,
	.param .u32 _Z12errorsKernelPfS_S_ii_param_4
)
{
	.reg .pred 	%p<19>;
	.reg .b32 	%r<63>;
	.reg .b32 	%f<146>;
	.reg .b64 	%rd<21>;

	ld.param.u64 	%rd6, [_Z12errorsKernelPfS_S_ii_param_0];
	ld.param.u64 	%rd4, [_Z12errorsKernelPfS_S_ii_param_1];
	ld.param.u64 	%rd5, [_Z12errorsKernelPfS_S_ii_param_2];
	ld.param.u32 	%r34, [_Z12errorsKernelPfS_S_ii_param_3];
	ld.param.u32 	%r35, [_Z12errorsKernelPfS_S_ii_param_4];
	cvta.to.global.u64 	%rd1, %rd6;
	setp.lt.s32 	%p1, %r35, 1;
	@%p1 bra 	$L__BB0_26;
	mov.u32 	%r1, %tid.x;
	cvta.to.global.u64 	%rd7, %rd5;
	setp.lt.s32 	%p2, %r34, 1;
	mul.wide.u32 	%rd8, %r1, 4;
	add.s64 	%rd2, %rd7, %rd8;
	ld.global.f32 	%f142, [%rd2];
	@%p2 bra 	$L__BB0_14;
	cvta.to.global.u64 	%rd3, %rd4;
	mul.lo.s32 	%r2, %r34, %r1;
	mov.b32 	%r50, 0;
$L__BB0_3:
	mul.lo.s32 	%r41, %r50, %r50;
	mul.lo.s32 	%r4, %r41, %r41;
	mov.f32 	%f139, 0f00000000;
	mov.b32 	%r51, 0;
$L__BB0_4:
	setp.eq.s32 	%p11, %r51, 0;
	mov.f32 	%f140, 0f3F800000;
	@%p11 bra 	$L__BB0_12;
	and.b32  	%r16, %r51, 3;
	setp.lt.u32 	%p12, %r51, 4;
	mov.b32 	%r54, 1;
	@%p12 bra 	$L__BB0_8;
	and.b32  	%r45, %r51, -4;
	neg.s32 	%r52, %r45;
	mov.b32 	%r54, 1;
$L__BB0_7:
	mul.lo.s32 	%r54, %r54, %r4;
	add.s32 	%r52, %r52, 4;
	setp.ne.s32 	%p13, %r52, 0;
	@%p13 bra 	$L__BB0_7;
$L__BB0_8:
	setp.eq.s32 	%p14, %r16, 0;
	@%p14 bra 	$L__BB0_11;
	mul.lo.s32 	%r54, %r54, %r50;
	setp.eq.s32 	%p15, %r16, 1;
	@%p15 bra 	$L__BB0_11;
	mul.lo.s32 	%r46, %r54, %r50;
	setp.eq.s32 	%p16, %r16, 2;
	selp.b32 	%r47, 1, %r50, %p16;
	mul.lo.s32 	%r54, %r46, %r47;
$L__BB0_11:
	cvt.rn.f32.u32 	%f140, %r54;
$L__BB0_12:
	add.s32 	%r48, %r51, %r2;
	mul.wide.u32 	%rd17, %r48, 4;
	add.s64 	%rd18, %rd3, %rd17;
	ld.global.f32 	%f131, [%rd18];
	mul.f32 	%f132, %f140, %f131;
	cvt.rzi.s32.f32 	%r49, %f132;
	cvt.rn.f32.s32 	%f133, %r49;
	add.f32 	%f139, %f139, %f133;
	add.s32 	%r51, %r51, 1;
	setp.eq.s32 	%p17, %r51, %r34;
	@%p17 bra 	$L__BB0_13;
	bra.uni 	$L__BB0_4;
$L__BB0_13:
	mul.wide.u32 	%rd19, %r50, 4;
	add.s64 	%rd20, %rd1, %rd19;
	ld.global.f32 	%f134, [%rd20];
	sub.f32 	%f135, %f134, %f139;
	mul.f32 	%f136, %f135, %f135;
	sqrt.rn.f32 	%f137, %f136;
	add.f32 	%f142, %f137, %f142;
	st.global.f32 	[%rd2], %f142;
	add.s32 	%r50, %r50, 1;
	setp.eq.s32 	%p18, %r50, %r35;
	@%p18 bra 	$L__BB0_26;
	bra.uni 	$L__BB0_3;
$L__BB0_14:
	and.b32  	%r19, %r35, 15;
	setp.lt.u32 	%p3, %r35, 16;
	mov.b32 	%r59, 0;
	@%p3 bra 	$L__BB0_17;
	and.b32  	%r59, %r35, 2147483632;
	mov.b32 	%r57, 0;
$L__BB0_16:
	.pragma "nounroll";
	mul.wide.u32 	%rd9, %r57, 4;
	add.s64 	%rd10, %rd1, %rd9;
	ld.global.f32 	%f17, [%rd10];
	mul.f32 	%f18, %f17, %f17;
	sqrt.rn.f32 	%f19, %f18;
	add.f32 	%f20, %f19, %f142;
	st.global.f32 	[%rd2], %f20;
	ld.global.f32 	%f21, [%rd10+4];
	mul.f32 	%f22, %f21, %f21;
	sqrt.rn.f32 	%f23, %f22;
	add.f32 	%f24, %f23, %f20;
	st.global.f32 	[%rd2], %f24;
	ld.global.f32 	%f25, [%rd10+8];
	mul.f32 	%f26, %f25, %f25;
	sqrt.rn.f32 	%f27, %f26;
	add.f32 	%f28, %f27, %f24;
	st.global.f32 	[%rd2], %f28;
	ld.global.f32 	%f29, [%rd10+12];
	mul.f32 	%f30, %f29, %f29;
	sqrt.rn.f32 	%f31, %f30;
	add.f32 	%f32, %f31, %f28;
	st.global.f32 	[%rd2], %f32;
	ld.global.f32 	%f33, [%rd10+16];
	mul.f32 	%f34, %f33, %f33;
	sqrt.rn.f32 	%f35, %f34;
	add.f32 	%f36, %f35, %f32;
	st.global.f32 	[%rd2], %f36;
	ld.global.f32 	%f37, [%rd10+20];
	mul.f32 	%f38, %f37, %f37;
	sqrt.rn.f32 	%f39, %f38;
	add.f32 	%f40, %f39, %f36;
	st.global.f32 	[%rd2], %f40;
	ld.global.f32 	%f41, [%rd10+24];
	mul.f32 	%f42, %f41, %f41;
	sqrt.rn.f32 	%f43, %f42;
	add.f32 	%f44, %f43, %f40;
	st.global.f32 	[%rd2], %f44;
	ld.global.f32 	%f45, [%rd10+28];
	mul.f32 	%f46, %f45, %f45;
	sqrt.rn.f32 	%f47, %f46;
	add.f32 	%f48, %f47, %f44;
	st.global.f32 	[%rd2], %f48;
	ld.global.f32 	%f49, [%rd10+32];
	mul.f32 	%f50, %f49, %f49;
	sqrt.rn.f32 	%f51, %f50;
	add.f32 	%f52, %f51, %f48;
	st.global.f32 	[%rd2], %f52;
	ld.global.f32 	%f53, [%rd10+36];
	mul.f32 	%f54, %f53, %f53;
	sqrt.rn.f32 	%f55, %f54;
	add.f32 	%f56, %f55, %f52;
	st.global.f32 	[%rd2], %f56;
	ld.global.f32 	%f57, [%rd10+40];
	mul.f32 	%f58, %f57, %f57;
	sqrt.rn.f32 	%f59, %f58;
	add.f32 	%f60, %f59, %f56;
	st.global.f32 	[%rd2], %f60;
	ld.global.f32 	%f61, [%rd10+44];
	mul.f32 	%f62, %f61, %f61;
	sqrt.rn.f32 	%f63, %f62;
	add.f32 	%f64, %f63, %f60;
	st.global.f32 	[%rd2], %f64;
	ld.global.f32 	%f65, [%rd10+48];
	mul.f32 	%f66, %f65, %f65;
	sqrt.rn.f32 	%f67, %f66;
	add.f32 	%f68, %f67, %f64;
	st.global.f32 	[%rd2], %f68;
	ld.global.f32 	%f69, [%rd10+52];
	mul.f32 	%f70, %f69, %f69;
	sqrt.rn.f32 	%f71, %f70;
	add.f32 	%f72, %f71, %f68;
	st.global.f32 	[%rd2], %f72;
	ld.global.f32 	%f73, [%rd10+56];
	mul.f32 	%f74, %f73, %f73;
	sqrt.rn.f32 	%f75, %f74;
	add.f32 	%f76, %f75, %f72;
	st.global.f32 	[%rd2], %f76;
	ld.global.f32 	%f77, [%rd10+60];
	mul.f32 	%f78, %f77, %f77;
	sqrt.rn.f32 	%f79, %f78;
	add.f32 	%f142, %f79, %f76;
	st.global.f32 	[%rd2], %f142;
	add.s32 	%r57, %r57, 16;
	setp.ne.s32 	%p4, %r57, %r59;
	@%p4 bra 	$L__BB0_16;
$L__BB0_17:
	setp.eq.s32 	%p5, %r19, 0;
	@%p5 bra 	$L__BB0_26;
	and.b32  	%r24, %r35, 7;
	setp.lt.u32 	%p6, %r19, 8;
	@%p6 bra 	$L__BB0_20;
	mul.wide.u32 	%rd11, %r59, 4;
	add.s64 	%rd12, %rd1, %rd11;
	ld.global.f32 	%f80, [%rd12];
	mul.f32 	%f81, %f80, %f80;
	sqrt.rn.f32 	%f82, %f81;
	add.f32 	%f83, %f82, %f142;
	st.global.f32 	[%rd2], %f83;
	ld.global.f32 	%f84, [%rd12+4];
	mul.f32 	%f85, %f84, %f84;
	sqrt.rn.f32 	%f86, %f85;
	add.f32 	%f87, %f86, %f83;
	st.global.f32 	[%rd2], %f87;
	ld.global.f32 	%f88, [%rd12+8];
	mul.f32 	%f89, %f88, %f88;
	sqrt.rn.f32 	%f90, %f89;
	add.f32 	%f91, %f90, %f87;
	st.global.f32 	[%rd2], %f91;
	ld.global.f32 	%f92, [%rd12+12];
	mul.f32 	%f93, %f92, %f92;
	sqrt.rn.f32 	%f94, %f93;
	add.f32 	%f95, %f94, %f91;
	st.global.f32 	[%rd2], %f95;
	ld.global.f32 	%f96, [%rd12+16];
	mul.f32 	%f97, %f96, %f96;
	sqrt.rn.f32 	%f98, %f97;
	add.f32 	%f99, %f98, %f95;
	st.global.f32 	[%rd2], %f99;
	ld.global.f32 	%f100, [%rd12+20];
	mul.f32 	%f101, %f100, %f100;
	sqrt.rn.f32 	%f102, %f101;
	add.f32 	%f103, %f102, %f99;
	st.global.f32 	[%rd2], %f103;
	ld.global.f32 	%f104, [%rd12+24];
	mul.f32 	%f105, %f104, %f104;
	sqrt.rn.f32 	%f106, %f105;
	add.f32 	%f107, %f106, %f103;
	st.global.f32 	[%rd2], %f107;
	ld.global.f32 	%f108, [%rd12+28];
	mul.f32 	%f109, %f108, %f108;
	sqrt.rn.f32 	%f110, %f109;
	add.f32 	%f142, %f110, %f107;
	st.global.f32 	[%rd2], %f142;
	add.s32 	%r59, %r59, 8;
$L__BB0_20:
	setp.eq.s32 	%p7, %r24, 0;
	@%p7 bra 	$L__BB0_26;
	and.b32  	%r27, %r35, 3;
	setp.lt.u32 	%p8, %r24, 4;
	@%p8 bra 	$L__BB0_23;
	mul.wide.u32 	%rd13, %r59, 4;
	add.s64 	%rd14, %rd1, %rd13;
	ld.global.f32 	%f111, [%rd14];
	mul.f32 	%f112, %f111, %f111;
	sqrt.rn.f32 	%f113, %f112;
	add.f32 	%f114, %f113, %f142;
	st.global.f32 	[%rd2], %f114;
	ld.global.f32 	%f115, [%rd14+4];
	mul.f32 	%f116, %f115, %f115;
	sqrt.rn.f32 	%f117, %f116;
	add.f32 	%f118, %f117, %f114;
	st.global.f32 	[%rd2], %f118;
	ld.global.f32 	%f119, [%rd14+8];
	mul.f32 	%f120, %f119, %f119;
	sqrt.rn.f32 	%f121, %f120;
	add.f32 	%f122, %f121, %f118;
	st.global.f32 	[%rd2], %f122;
	ld.global.f32 	%f123, [%rd14+12];
	mul.f32 	%f124, %f123, %f123;
	sqrt.rn.f32 	%f125, %f124;
	add.f32 	%f142, %f125, %f122;
	st.global.f32 	[%rd2], %f142;
	add.s32 	%r59, %r59, 4;
$L__BB0_23:
	setp.eq.s32 	%p9, %r27, 0;
	@%p9 bra 	$L__BB0_26;
	mov.b32 	%r62, 0;
$L__BB0_25:
	.pragma "nounroll";
	mul.wide.u32 	%rd15, %r59, 4;
	add.s64 	%rd16, %rd1, %rd15;
	ld.global.f32 	%f126, [%rd16];
	mul.f32 	%f127, %f126, %f126;
	sqrt.rn.f32 	%f128, %f127;
	add.f32 	%f142, %f128, %f142;
	st.global.f32 	[%rd2], %f142;
	add.s32 	%r59, %r59, 1;
	add.s32 	%r62, %r62, 1;
	setp.ne.s32 	%p10, %r62, %r27;
	@%p10 bra 	$L__BB0_25;
$L__BB0_26:
	ret;

}


// ===== COMPILED SASS (sm_100) =====

	.target	sm_100

	.elftype	@"ET_EXEC"


//--------------------- .note.nv.tkinfo           --------------------------
	.section	.note.nv.tkinfo,"",@"SHT_NOTE"
	.sectionflags	@"SHF_NOTE_NV_TKINFO"
	.tkinfo
        /*0018*/ 	.word	0x00000002
        /*0030*/ 	.string	""
        /*0030*/ 	.string	"ptxas"
        /*0030*/ 	.string	"Cuda compilation tools, release 13.0, V13.0.88"
        /*0030*/ 	.string	"Build cuda_13.0.r13.0/compiler.36424714_0"
        /*0030*/ 	.string	"-arch sm_100 -m 64 "



//--------------------- .note.nv.cuinfo           --------------------------
	.section	.note.nv.cuinfo,"",@"SHT_NOTE"
	.sectionflags	@"SHF_NOTE_NV_CUINFO"
        /*0018*/ 	.short	0x0002
        /*001a*/ 	.short	0x0064
        /*001c*/ 	.short	0x0082
	.zero		2


//--------------------- .nv.info                  --------------------------
	.section	.nv.info,"",@"SHT_CUDA_INFO"
	.align	4


	//----- nvinfo : EIATTR_REGCOUNT
	.align		4
        /*0000*/ 	.byte	0x04, 0x2f
        /*0002*/ 	.short	(.L_1 - .L_0)
	.align		4
.L_0:
        /*0004*/ 	.word	index@(_Z12errorsKernelPfS_S_ii)
        /*0008*/ 	.word	0x00000015


	//----- nvinfo : EIATTR_FRAME_SIZE
	.align		4
.L_1:
        /*000c*/ 	.byte	0x04, 0x11
        /*000e*/ 	.short	(.L_3 - .L_2)
	.align		4
.L_2:
        /*0010*/ 	.word	index@($__internal_0_$__cuda_sm20_sqrt_rn_f32_slowpath)
        /*0014*/ 	.word	0x00000000


	//----- nvinfo : EIATTR_FRAME_SIZE
	.align		4
.L_3:
        /*0018*/ 	.byte	0x04, 0x11
        /*001a*/ 	.short	(.L_5 - .L_4)
	.align		4
.L_4:
        /*001c*/ 	.word	index@(_Z12errorsKernelPfS_S_ii)
        /*0020*/ 	.word	0x00000000


	//----- nvinfo : EIATTR_MIN_STACK_SIZE
	.align		4
.L_5:
        /*0024*/ 	.byte	0x04, 0x12
        /*0026*/ 	.short	(.L_7 - .L_6)
	.align		4
.L_6:
        /*0028*/ 	.word	index@(_Z12errorsKernelPfS_S_ii)
        /*002c*/ 	.word	0x00000000
.L_7:


//--------------------- .nv.compat                --------------------------
	.section	.nv.compat,"",@"SHT_CUDA_COMPAT_INFO"
	.align	4
        /*0000*/ 	.byte	0x02, 0x09, 0x00, 0x00, 0x02, 0x02, 0x01, 0x00, 0x02, 0x05, 0x05, 0x00, 0x03, 0x07, 0x01, 0x01
        /*0010*/ 	.byte	0x02, 0x03, 0x00, 0x00, 0x02, 0x06, 0x01, 0x00, 0x04, 0x0b, 0x08, 0x00, 0x01, 0x00, 0x00, 0x00
        /*0020*/ 	.byte	0x00, 0x00, 0x00, 0x00


//--------------------- .nv.info._Z12errorsKernelPfS_S_ii --------------------------
	.section	.nv.info._Z12errorsKernelPfS_S_ii,"",@"SHT_CUDA_INFO"
	.sectionflags	@""
	.align	4


	//----- nvinfo : EIATTR_CUDA_API_VERSION
	.align		4
        /*0000*/ 	.byte	0x04, 0x37
        /*0002*/ 	.short	(.L_9 - .L_8)
.L_8:
        /*0004*/ 	.word	0x00000082


	//----- nvinfo : EIATTR_KPARAM_INFO
	.align		4
.L_9:
        /*0008*/ 	.byte	0x04, 0x17
        /*000a*/ 	.short	(.L_11 - .L_10)
.L_10:
        /*000c*/ 	.word	0x00000000
        /*0010*/ 	.short	0x0004
        /*0012*/ 	.short	0x001c
        /*0014*/ 	.byte	0x00, 0xf0, 0x11, 0x00


	//----- nvinfo : EIATTR_KPARAM_INFO
	.align		4
.L_11:
        /*0018*/ 	.byte	0x04, 0x17
        /*001a*/ 	.short	(.L_13 - .L_12)
.L_12:
        /*001c*/ 	.word	0x00000000
        /*0020*/ 	.short	0x0003
        /*0022*/ 	.short	0x0018
        /*0024*/ 	.byte	0x00, 0xf0, 0x11, 0x00


	//----- nvinfo : EIATTR_KPARAM_INFO
	.align		4
.L_13:
        /*0028*/ 	.byte	0x04, 0x17
        /*002a*/ 	.short	(.L_15 - .L_14)
.L_14:
        /*002c*/ 	.word	0x00000000
        /*0030*/ 	.short	0x0002
        /*0032*/ 	.short	0x0010
        /*0034*/ 	.byte	0x00, 0xf5, 0x21, 0x00


	//----- nvinfo : EIATTR_KPARAM_INFO
	.align		4
.L_15:
        /*0038*/ 	.byte	0x04, 0x17
        /*003a*/ 	.short	(.L_17 - .L_16)
.L_16:
        /*003c*/ 	.word	0x00000000
        /*0040*/ 	.short	0x0001
        /*0042*/ 	.short	0x0008
        /*0044*/ 	.byte	0x00, 0xf5, 0x21, 0x00


	//----- nvinfo : EIATTR_KPARAM_INFO
	.align		4
.L_17:
        /*0048*/ 	.byte	0x04, 0x17
        /*004a*/ 	.short	(.L_19 - .L_18)
.L_18:
        /*004c*/ 	.word	0x00000000
        /*0050*/ 	.short	0x0000
        /*0052*/ 	.short	0x0000
        /*0054*/ 	.byte	0x00, 0xf5, 0x21, 0x00


	//----- nvinfo : EIATTR_SPARSE_MMA_MASK
	.align		4
.L_19:
        /*0058*/ 	.byte	0x03, 0x50
        /*005a*/ 	.short	0x0000


	//----- nvinfo : EIATTR_MAXREG_COUNT
	.align		4
        /*005c*/ 	.byte	0x03, 0x1b
        /*005e*/ 	.short	0x00ff


	//----- nvinfo : EIATTR_MERCURY_ISA_VERSION
	.align		4
        /*0060*/ 	.byte	0x03, 0x5f
        /*0062*/ 	.short	0x0101


	//----- nvinfo : EIATTR_VRC_CTA_INIT_COUNT
	.align		4
        /*0064*/ 	.byte	0x02, 0x4a
	.zero		1
	.zero		1


	//----- nvinfo : EIATTR_EXIT_INSTR_OFFSETS
	.align		4
        /*0068*/ 	.byte	0x04, 0x1c
        /*006a*/ 	.short	(.L_21 - .L_20)


	//   ....[0]....
.L_20:
        /*006c*/ 	.word	0x00000030


	//   ....[1]....
        /*0070*/ 	.word	0x00000610


	//   ....[2]....
        /*0074*/ 	.word	0x000018f0


	//   ....[3]....
        /*0078*/ 	.word	0x00002280


	//   ....[4]....
        /*007c*/ 	.word	0x00002790


	//   ....[5]....
        /*0080*/ 	.word	0x00002930


	//----- nvinfo : EIATTR_CRS_STACK_SIZE
	.align		4
.L_21:
        /*0084*/ 	.byte	0x04, 0x1e
        /*0086*/ 	.short	(.L_23 - .L_22)
.L_22:
        /*0088*/ 	.word	0x00000000


	//----- nvinfo : EIATTR_CBANK_PARAM_SIZE
	.align		4
.L_23:
        /*008c*/ 	.byte	0x03, 0x19
        /*008e*/ 	.short	0x0020


	//----- nvinfo : EIATTR_PARAM_CBANK
	.align		4
        /*0090*/ 	.byte	0x04, 0x0a
        /*0092*/ 	.short	(.L_25 - .L_24)
	.align		4
.L_24:
        /*0094*/ 	.word	index@(.nv.constant0._Z12errorsKernelPfS_S_ii)
        /*0098*/ 	.short	0x0380
        /*009a*/ 	.short	0x0020


	//----- nvinfo : EIATTR_SW_WAR
	.align		4
.L_25:
        /*009c*/ 	.byte	0x04, 0x36
        /*009e*/ 	.short	(.L_27 - .L_26)
.L_26:
        /*00a0*/ 	.word	0x00000008
.L_27:


//--------------------- .nv.callgraph             --------------------------
	.section	.nv.callgraph,"",@"SHT_CUDA_CALLGRAPH"
	.align	4
	.sectionentsize	8
	.align		4
        /*0000*/ 	.word	0x00000000
	.align		4
        /*0004*/ 	.word	0xffffffff
	.align		4
        /*0008*/ 	.word	0x00000000
	.align		4
        /*000c*/ 	.word	0xfffffffe
	.align		4
        /*0010*/ 	.word	0x00000000
	.align		4
        /*0014*/ 	.word	0xfffffffd
	.align		4
        /*0018*/ 	.word	0x00000000
	.align		4
        /*001c*/ 	.word	0xfffffffc


//--------------------- .text._Z12errorsKernelPfS_S_ii --------------------------
	.section	.text._Z12errorsKernelPfS_S_ii,"ax",@progbits
	.align	128
        .global         _Z12errorsKernelPfS_S_ii
        .type           _Z12errorsKernelPfS_S_ii,@function
        .size           _Z12errorsKernelPfS_S_ii,(.L_x_106 - _Z12errorsKernelPfS_S_ii)
        .other          _Z12errorsKernelPfS_S_ii,@"STO_CUDA_ENTRY STV_DEFAULT"
_Z12errorsKernelPfS_S_ii:
.text._Z12errorsKernelPfS_S_ii:
[----:B------:R-:W-:Y:S08]  /*0000*/  LDC R1, c[0x0][0x37c] ;  /* 0x0000df00ff017b82 */ /* 0x000ff00000000800 */
[----:B------:R-:W0:Y:S02]  /*0010*/  LDC R0, c[0x0][0x39c] ;  /* 0x0000e700ff007b82 */ /* 0x000e240000000800 */
[----:B0-----:R-:W-:-:S13]  /*0020*/  ISETP.GE.AND P0, PT, R0, 0x1, PT ;  /* 0x000000010000780c */ /* 0x001fda0003f06270 */
[----:B------:R-:W-:Y:S05]  /*0030*/  @!P0 EXIT ;  /* 0x000000000000894d */ /* 0x000fea0003800000 */
[----:B------:R-:W0:Y:S01]  /*0040*/  S2R R4, SR_TID.X ;  /* 0x0000000000047919 */ /* 0x000e220000002100 */
[----:B------:R-:W0:Y:S01]  /*0050*/  LDC.64 R2, c[0x0][0x390] ;  /* 0x0000e400ff027b82 */ /* 0x000e220000000a00 */
[----:B------:R-:W1:Y:S01]  /*0060*/  LDCU.64 UR6, c[0x0][0x358] ;  /* 0x00006b00ff0677ac */ /* 0x000e620008000a00 */
[----:B------:R-:W2:Y:S01]  /*0070*/  LDCU UR4, c[0x0][0x398] ;  /* 0x00007300ff0477ac */ /* 0x000ea20008000800 */
[----:B0-----:R-:W-:-:S05]  /*0080*/  IMAD.WIDE.U32 R2, R4, 0x4, R2 ;  /* 0x0000000404027825 */ /* 0x001fca00078e0002 */
[----:B-1----:R0:W5:Y:S01]  /*0090*/  LDG.E R9, desc[UR6][R2.64] ;  /* 0x0000000602097981 */ /* 0x002162000c1e1900 */
[----:B--2---:R-:W-:-:S09]  /*00a0*/  UISETP.GE.AND UP0, UPT, UR4, 0x1, UPT ;  /* 0x000000010400788c */ /* 0x004fd2000bf06270 */
[----:B0-----:R-:W-:Y:S05]  /*00b0*/  BRA.U !UP0, `(.L_x_0) ;  /* 0x00000005085c7547 */ /* 0x001fea000b800000 */
[----:B------:R-:W-:-:S07]  /*00c0*/  HFMA2 R5, -RZ, RZ, 0, 0 ;  /* 0x00000000ff057431 */ /* 0x000fce00000001ff */
.L_x_11:
[----:B------:R-:W-:Y:S01]  /*00d0*/  IMAD R6, R5, R5, RZ ;  /* 0x0000000505067224 */ /* 0x000fe200078e02ff */
[----:B------:R-:W-:Y:S02]  /*00e0*/  MOV R0, RZ ;  /* 0x000000ff00007202 */ /* 0x000fe40000000f00 */
[----:B------:R-:W-:Y:S01]  /*00f0*/  MOV R7, RZ ;  /* 0x000000ff00077202 */ /* 0x000fe20000000f00 */
[----:B------:R-:W-:-:S07]  /*0100*/  IMAD R15, R6, R6, RZ ;  /* 0x00000006060f7224 */ /* 0x000fce00078e02ff */
.L_x_7:
[----:B------:R-:W-:Y:S02]  /*0110*/  ISETP.NE.AND P0, PT, R7, RZ, PT ;  /* 0x000000ff0700720c */ /* 0x000fe40003f05270 */
[----:B------:R-:W-:-:S11]  /*0120*/  MOV R6, 0x3f800000 ;  /* 0x3f80000000067802 */ /* 0x000fd60000000f00 */
[----:B------:R-:W-:Y:S05]  /*0130*/  @!P0 BRA `(.L_x_1) ;  /* 0x0000000000a48947 */ /* 0x000fea0003800000 */
[C---:B------:R-:W-:Y:S01]  /*0140*/  ISETP.GE.U32.AND P0, PT, R7.reuse, 0x4, PT ;  /* 0x000000040700780c */ /* 0x040fe20003f06070 */
[----:B------:R-:W-:Y:S01]  /*0150*/  HFMA2 R6, -RZ, RZ, 0, 5.9604644775390625e-08 ;  /* 0x00000001ff067431 */ /* 0x000fe200000001ff */
[----:B------:R-:W-:-:S11]  /*0160*/  LOP3.LUT R12, R7, 0x3, RZ, 0xc0, !PT ;  /* 0x00000003070c7812 */ /* 0x000fd600078ec0ff */
[----:B------:R-:W-:Y:S05]  /*0170*/  @!P0 BRA `(.L_x_2) ;  /* 0x0000000000708947 */ /* 0x000fea0003800000 */
[----:B------:R-:W-:-:S04]  /*0180*/  LOP3.LUT R6, R7, 0xfffffffc, RZ, 0xc0, !PT ;  /* 0xfffffffc07067812 */ /* 0x000fc800078ec0ff */
[----:B------:R-:W-:Y:S02]  /*0190*/  IADD3 R8, PT, PT, -R6, RZ, RZ ;  /* 0x000000ff06087210 */ /* 0x000fe40007ffe1ff */
[----:B------:R-:W-:Y:S02]  /*01a0*/  MOV R6, 0x1 ;  /* 0x0000000100067802 */ /* 0x000fe40000000f00 */
[----:B------:R-:W-:-:S13]  /*01b0*/  ISETP.GE.AND P0, PT, R8, RZ, PT ;  /* 0x000000ff0800720c */ /* 0x000fda0003f06270 */
[----:B------:R-:W-:Y:S05]  /*01c0*/  @P0 BRA `(.L_x_3) ;  /* 0x00000000004c0947 */ /* 0x000fea0003800000 */
[----:B------:R-:W-:Y:S02]  /*01d0*/  IADD3 R10, PT, PT, -R8, RZ, RZ ;  /* 0x000000ff080a7210 */ /* 0x000fe40007ffe1ff */
[----:B------:R-:W-:Y:S02]  /*01e0*/  PLOP3.LUT P0, PT, PT, PT, PT, 0x80, 0x8 ;  /* 0x000000000008781c */ /* 0x000fe40003f0f070 */
[----:B------:R-:W-:-:S13]  /*01f0*/  ISETP.GT.AND P1, PT, R10, 0xc, PT ;  /* 0x0000000c0a00780c */ /* 0x000fda0003f24270 */
[----:B------:R-:W-:Y:S05]  /*0200*/  @!P1 BRA `(.L_x_4) ;  /* 0x00000000001c9947 */ /* 0x000fea0003800000 */
[----:B------:R-:W-:Y:S01]  /*0210*/  PLOP3.LUT P0, PT, PT, PT, PT, 0x8, 0x80 ;  /* 0x000000000080781c */ /* 0x000fe20003f0e170 */
[----:B------:R-:W-:-:S12]  /*0220*/  IMAD R11, R15, R15, RZ ;  /* 0x0000000f0f0b7224 */ /* 0x000fd800078e02ff */
.L_x_5:
[----:B------:R-:W-:Y:S01]  /*0230*/  IADD3 R8, PT, PT, R8, 0x10, RZ ;  /* 0x0000001008087810 */ /* 0x000fe20007ffe0ff */
[----:B------:R-:W-:-:S03]  /*0240*/  IMAD R6, R6, R11, RZ ;  /* 0x0000000b06067224 */ /* 0x000fc600078e02ff */
[----:B------:R-:W-:Y:S01]  /*0250*/  ISETP.GE.AND P1, PT, R8, -0xc, PT ;  /* 0xfffffff40800780c */ /* 0x000fe20003f26270 */
[----:B------:R-:W-:-:S12]  /*0260*/  IMAD R6, R6, R11, RZ ;  /* 0x0000000b06067224 */ /* 0x000fd800078e02ff */
[----:B------:R-:W-:Y:S05]  /*0270*/  @!P1 BRA `(.L_x_5) ;  /* 0xfffffffc00ec9947 */ /* 0x000fea000383ffff */
.L_x_4:
[----:B------:R-:W-:-:S04]  /*0280*/  IADD3 R10, PT, PT, -R8, RZ, RZ ;  /* 0x000000ff080a7210 */ /* 0x000fc80007ffe1ff */
[----:B------:R-:W-:-:S13]  /*0290*/  ISETP.GT.AND P1, PT, R10, 0x4, PT ;  /* 0x000000040a00780c */ /* 0x000fda0003f24270 */
[----:B------:R-:W-:Y:S01]  /*02a0*/  @P1 PLOP3.LUT P0, PT, PT, PT, PT, 0x8, 0x80 ;  /* 0x000000000080181c */ /* 0x000fe20003f0e170 */
[----:B------:R-:W-:Y:S01]  /*02b0*/  @P1 IMAD R10, R15, R6, RZ ;  /* 0x000000060f0a1224 */ /* 0x000fe200078e02ff */
[----:B------:R-:W-:-:S03]  /*02c0*/  @P1 IADD3 R8, PT, PT, R8, 0x8, RZ ;  /* 0x0000000808081810 */ /* 0x000fc60007ffe0ff */
[----:B------:R-:W-:Y:S01]  /*02d0*/  @P1 IMAD R6, R15, R10, RZ ;  /* 0x0000000a0f061224 */ /* 0x000fe200078e02ff */
[----:B------:R-:W-:-:S13]  /*02e0*/  ISETP.NE.OR P0, PT, R8, RZ, P0 ;  /* 0x000000ff0800720c */ /* 0x000fda0000705670 */
[----:B------:R-:W-:Y:S05]  /*02f0*/  @!P0 BRA `(.L_x_2) ;  /* 0x0000000000108947 */ /* 0x000fea0003800000 */
.L_x_3:
[----:B------:R-:W-:Y:S01]  /*0300*/  IADD3 R8, PT, PT, R8, 0x4, RZ ;  /* 0x0000000408087810 */ /* 0x000fe20007ffe0ff */
[----:B------:R-:W-:-:S03]  /*0310*/  IMAD R6, R15, R6, RZ ;  /* 0x000000060f067224 */ /* 0x000fc600078e02ff */
[----:B------:R-:W-:-:S13]  /*0320*/  ISETP.NE.AND P0, PT, R8, RZ, PT ;  /* 0x000000ff0800720c */ /* 0x000fda0003f05270 */
[----:B------:R-:W-:Y:S05]  /*0330*/  @P0 BRA `(.L_x_3) ;  /* 0xfffffffc00f00947 */ /* 0x000fea000383ffff */
.L_x_2:
[----:B------:R-:W-:-:S13]  /*0340*/  ISETP.NE.AND P0, PT, R12, RZ, PT ;  /* 0x000000ff0c00720c */ /* 0x000fda0003f05270 */
[----:B------:R-:W-:Y:S05]  /*0350*/  @!P0 BRA `(.L_x_6) ;  /* 0x0000000000188947 */ /* 0x000fea0003800000 */
[----:B------:R-:W-:Y:S01]  /*0360*/  ISETP.NE.AND P0, PT, R12, 0x1, PT ;  /* 0x000000010c00780c */ /* 0x000fe20003f05270 */
[----:B------:R-:W-:-:S12]  /*0370*/  IMAD R6, R6, R5, RZ ;  /* 0x0000000506067224 */ /* 0x000fd800078e02ff */
[----:B------:R-:W-:Y:S01]  /*0380*/  @P0 ISETP.NE.AND P1, PT, R12, 0x2, PT ;  /* 0x000000020c00080c */ /* 0x000fe20003f25270 */
[----:B------:R-:W-:-:S03]  /*0390*/  @P0 IMAD R11, R6, R5, RZ ;  /* 0x00000005060b0224 */ /* 0x000fc600078e02ff */
[----:B------:R-:W-:-:S05]  /*03a0*/  @P0 SEL R8, R5, 0x1, P1 ;  /* 0x0000000105080807 */ /* 0x000fca0000800000 */
[----:B------:R-:W-:-:S07]  /*03b0*/  @P0 IMAD R6, R11, R8, RZ ;  /* 0x000000080b060224 */ /* 0x000fce00078e02ff */
.L_x_6:
[----:B------:R-:W-:-:S07]  /*03c0*/  I2FP.F32.U32 R6, R6 ;  /* 0x0000000600067245 */ /* 0x000fce0000201000 */
.L_x_1:
[----:B------:R-:W0:Y:S01]  /*03d0*/  LDC.64 R10, c[0x0][0x388] ;  /* 0x0000e200ff0a7b82 */ /* 0x000e220000000a00 */
[----:B------:R-:W1:Y:S02]  /*03e0*/  LDCU UR4, c[0x0][0x398] ;  /* 0x00007300ff0477ac */ /* 0x000e640008000800 */
[----:B-1----:R-:W-:-:S04]  /*03f0*/  IMAD R13, R4, UR4, R7 ;  /* 0x00000004040d7c24 */ /* 0x002fc8000f8e0207 */
[----:B0-----:R-:W-:-:S06]  /*0400*/  IMAD.WIDE.U32 R10, R13, 0x4, R10 ;  /* 0x000000040d0a7825 */ /* 0x001fcc00078e000a */
[----:B------:R-:W2:Y:S01]  /*0410*/  LDG.E R11, desc[UR6][R10.64] ;  /* 0x000000060a0b7981 */ /* 0x000ea2000c1e1900 */
[----:B------:R-:W-:-:S04]  /*0420*/  IADD3 R7, PT, PT, R7, 0x1, RZ ;  /* 0x0000000107077810 */ /* 0x000fc80007ffe0ff */
[----:B------:R-:W-:Y:S01]  /*0430*/  ISETP.NE.AND P0, PT, R7, UR4, PT ;  /* 0x0000000407007c0c */ /* 0x000fe2000bf05270 */
[----:B--2---:R-:W-:-:S06]  /*0440*/  FMUL R6, R11, R6 ;  /* 0x000000060b067220 */ /* 0x004fcc0000400000 */
[----:B------:R-:W0:Y:S02]  /*0450*/  F2I.TRUNC.NTZ R6, R6 ;  /* 0x0000000600067305 */ /* 0x000e24000020f100 */
[----:B0-----:R-:W-:-:S05]  /*0460*/  I2FP.F32.S32 R13, R6 ;  /* 0x00000006000d7245 */ /* 0x001fca0000201400 */
[----:B------:R-:W-:Y:S01]  /*0470*/  FADD R0, R13, R0 ;  /* 0x000000000d007221 */ /* 0x000fe20000000000 */
[----:B------:R-:W-:Y:S06]  /*0480*/  @P0 BRA `(.L_x_7) ;  /* 0xfffffffc00200947 */ /* 0x000fec000383ffff */
[----:B------:R-:W0:Y:S02]  /*0490*/  LDC.64 R6, c[0x0][0x380] ;  /* 0x0000e000ff067b82 */ /* 0x000e240000000a00 */
[----:B0-----:R-:W-:-:S06]  /*04a0*/  IMAD.WIDE.U32 R6, R5, 0x4, R6 ;  /* 0x0000000405067825 */ /* 0x001fcc00078e0006 */
[----:B------:R-:W2:Y:S01]  /*04b0*/  LDG.E R7, desc[UR6][R6.64] ;  /* 0x0000000606077981 */ /* 0x000ea2000c1e1900 */
[----:B------:R-:W-:Y:S01]  /*04c0*/  BSSY.RECONVERGENT B0, `(.L_x_8) ;  /* 0x000000f000007945 */ /* 0x000fe20003800200 */
[----:B--2---:R-:W-:-:S04]  /*04d0*/  FADD R0, -R0, R7 ;  /* 0x0000000700007221 */ /* 0x004fc80000000100 */
[----:B------:R-:W-:-:S04]  /*04e0*/  FMUL R11, R0, R0 ;  /* 0x00000000000b7220 */ /* 0x000fc80000400000 */
[----:B------:R0:W1:Y:S01]  /*04f0*/  MUFU.RSQ R8, R11 ;  /* 0x0000000b00087308 */ /* 0x0000620000001400 */
[----:B------:R-:W-:-:S04]  /*0500*/  IADD3 R0, PT, PT, R11, -0xd000000, RZ ;  /* 0xf30000000b007810 */ /* 0x000fc80007ffe0ff */
[----:B------:R-:W-:-:S13]  /*0510*/  ISETP.GT.U32.AND P0, PT, R0, 0x727fffff, PT ;  /* 0x727fffff0000780c */ /* 0x000fda0003f04070 */
[----:B01----:R-:W-:Y:S05]  /*0520*/  @!P0 BRA `(.L_x_9) ;  /* 0x0000000000108947 */ /* 0x003fea0003800000 */
[----:B------:R-:W-:Y:S02]  /*0530*/  MOV R0, R11 ;  /* 0x0000000b00007202 */ /* 0x000fe40000000f00 */
[----:B------:R-:W-:-:S07]  /*0540*/  MOV R8, 0x560 ;  /* 0x0000056000087802 */ /* 0x000fce0000000f00 */
[----:B-----5:R-:W-:Y:S05]  /*0550*/  CALL.REL.NOINC `($__internal_0_$__cuda_sm20_sqrt_rn_f32_slowpath) ;  /* 0x0000002000f87944 */ /* 0x020fea0003c00000 */
[----:B------:R-:W-:Y:S05]  /*0560*/  BRA `(.L_x_10) ;  /* 0x0000000000107947 */ /* 0x000fea0003800000 */
.L_x_9:
[----:B------:R-:W-:Y:S01]  /*0570*/  FMUL.FTZ R0, R11, R8 ;  /* 0x000000080b007220 */ /* 0x000fe20000410000 */
[----:B------:R-:W-:-:S03]  /*0580*/  FMUL.FTZ R6, R8, 0.5 ;  /* 0x3f00000008067820 */ /* 0x000fc60000410000 */
[----:B------:R-:W-:-:S04]  /*0590*/  FFMA R7, -R0, R0, R11 ;  /* 0x0000000000077223 */ /* 0x000fc8000000010b */
[----:B------:R-:W-:-:S07]  /*05a0*/  FFMA R0, R7, R6, R0 ;  /* 0x0000000607007223 */ /* 0x000fce0000000000 */
.L_x_10:
[----:B------:R-:W-:Y:S05]  /*05b0*/  BSYNC.RECONVERGENT B0 ;  /* 0x0000000000007941 */ /* 0x000fea0003800200 */
.L_x_8:
[----:B------:R-:W0:Y:S01]  /*05c0*/  LDCU UR4, c[0x0][0x39c] ;  /* 0x00007380ff0477ac */ /* 0x000e220008000800 */
[----:B------:R-:W-:Y:S01]  /*05d0*/  IADD3 R5, PT, PT, R5, 0x1, RZ ;  /* 0x0000000105057810 */ /* 0x000fe20007ffe0ff */
[----:B-----5:R-:W-:-:S05]  /*05e0*/  FADD R9, R0, R9 ;  /* 0x0000000900097221 */ /* 0x020fca0000000000 */
[----:B------:R1:W-:Y:S01]  /*05f0*/  STG.E desc[UR6][R2.64], R9 ;  /* 0x0000000902007986 */ /* 0x0003e2000c101906 */
[----:B0-----:R-:W-:-:S13]  /*0600*/  ISETP.NE.AND P0, PT, R5, UR4, PT ;  /* 0x0000000405007c0c */ /* 0x001fda000bf05270 */
[----:B-1----:R-:W-:Y:S05]  /*0610*/  @!P0 EXIT ;  /* 0x000000000000894d */ /* 0x002fea0003800000 */
[----:B------:R-:W-:Y:S05]  /*0620*/  BRA `(.L_x_11) ;  /* 0xfffffff800a87947 */ /* 0x000fea000383ffff */
.L_x_0:
[C---:B------:R-:W-:Y:S01]  /*0630*/  ISETP.GE.U32.AND P0, PT, R0.reuse, 0x10, PT ;  /* 0x000000100000780c */ /* 0x040fe20003f06070 */
[----:B------:R-:W-:Y:S01]  /*0640*/  HFMA2 R11, -RZ, RZ, 0, 0 ;  /* 0x00000000ff0b7431 */ /* 0x000fe200000001ff */
[----:B------:R-:W-:-:S11]  /*0650*/  LOP3.LUT R18, R0, 0xf, RZ, 0xc0, !PT ;  /* 0x0000000f00127812 */ /* 0x000fd600078ec0ff */
[----:B------:R-:W-:Y:S05]  /*0660*/  @!P0 BRA `(.L_x_12) ;  /* 0x00000010009c8947 */ /* 0x000fea0003800000 */
[----:B------:R-:W0:Y:S01]  /*0670*/  LDC.64 R4, c[0x0][0x380] ;  /* 0x0000e000ff047b82 */ /* 0x000e220000000a00 */
[----:B------:R-:W-:Y:S02]  /*0680*/  LOP3.LUT R11, R0, 0x7ffffff0, RZ, 0xc0, !PT ;  /* 0x7ffffff0000b7812 */ /* 0x000fe400078ec0ff */
[----:B------:R-:W-:-:S07]  /*0690*/  MOV R16, RZ ;  /* 0x000000ff00107202 */ /* 0x000fce0000000f00 */
.L_x_61:
[----:B0-----:R-:W-:-:S05]  /*06a0*/  IMAD.WIDE.U32 R6, R16, 0x4, R4 ;  /* 0x0000000410067825 */ /* 0x001fca00078e0004 */
[----:B------:R-:W2:Y:S01]  /*06b0*/  LDG.E R0, desc[UR6][R6.64] ;  /* 0x0000000606007981 */ /* 0x000ea2000c1e1900 */
[----:B------:R-:W-:-:S04]  /*06c0*/  IADD3 R16, PT, PT, R16, 0x10, RZ ;  /* 0x0000001010107810 */ /* 0x000fc80007ffe0ff */
[----:B------:R-:W-:Y:S01]  /*06d0*/  ISETP.NE.AND P0, PT, R16, R11, PT ;  /* 0x0000000b1000720c */ /* 0x000fe20003f05270 */
[----:B--2---:R-:W-:-:S04]  /*06e0*/  FMUL R13, R0, R0 ;  /* 0x00000000000d7220 */ /* 0x004fc80000400000 */
[----:B-1----:R0:W1:Y:S01]  /*06f0*/  MUFU.RSQ R8, R13 ;  /* 0x0000000d00087308 */ /* 0x0020620000001400 */
[----:B------:R-:W-:-:S04]  /*0700*/  IADD3 R0, PT, PT, R13, -0xd000000, RZ ;  /* 0xf30000000d007810 */ /* 0x000fc80007ffe0ff */
[----:B------:R-:W-:-:S13]  /*0710*/  ISETP.GT.U32.AND P1, PT, R0, 0x727fffff, PT ;  /* 0x727fffff0000780c */ /* 0x000fda0003f24070 */
[----:B01----:R-:W-:Y:S05]  /*0720*/  @!P1 BRA `(.L_x_13) ;  /* 0x0000000000189947 */ /* 0x003fea0003800000 */
[----:B------:R-:W-:Y:S01]  /*0730*/  BSSY.RECONVERGENT B0, `(.L_x_14) ;  /* 0x0000004000007945 */ /* 0x000fe20003800200 */
[----:B------:R-:W-:Y:S02]  /*0740*/  MOV R0, R13 ;  /* 0x0000000d00007202 */ /* 0x000fe40000000f00 */
[----:B------:R-:W-:-:S07]  /*0750*/  MOV R8, 0x770 ;  /* 0x0000077000087802 */ /* 0x000fce0000000f00 */
[----:B-----5:R-:W-:Y:S05]  /*0760*/  CALL.REL.NOINC `($__internal_0_$__cuda_sm20_sqrt_rn_f32_slowpath) ;  /* 0x0000002000747944 */ /* 0x020fea0003c00000 */
[----:B------:R-:W-:Y:S05]  /*0770*/  BSYNC.RECONVERGENT B0 ;  /* 0x0000000000007941 */ /* 0x000fea0003800200 */
.L_x_14:
[----:B------:R-:W-:Y:S05]  /*0780*/  BRA `(.L_x_15) ;  /* 0x0000000000107947 */ /* 0x000fea0003800000 */
.L_x_13:
[----:B------:R-:W-:Y:S01]  /*0790*/  FMUL.FTZ R0, R13, R8 ;  /* 0x000000080d007220 */ /* 0x000fe20000410000 */
[----:B------:R-:W-:-:S03]  /*07a0*/  FMUL.FTZ R8, R8, 0.5 ;  /* 0x3f00000008087820 */ /* 0x000fc60000410000 */
[----:B------:R-:W-:-:S04]  /*07b0*/  FFMA R13, -R0, R0, R13 ;  /* 0x00000000000d7223 */ /* 0x000fc8000000010d */
[----:B------:R-:W-:-:S07]  /*07c0*/  FFMA R0, R13, R8, R0 ;  /* 0x000000080d007223 */ /* 0x000fce0000000000 */
.L_x_15:
[----:B-----5:R-:W-:-:S05]  /*07d0*/  FADD R9, R0, R9 ;  /* 0x0000000900097221 */ /* 0x020fca0000000000 */
[----:B------:R0:W-:Y:S04]  /*07e0*/  STG.E desc[UR6][R2.64], R9 ;  /* 0x0000000902007986 */ /* 0x0001e8000c101906 */
[----:B------:R-:W2:Y:S02]  /*07f0*/  LDG.E R0, desc[UR6][R6.64+0x4] ;  /* 0x0000040606007981 */ /* 0x000ea4000c1e1900 */
[----:B--2---:R-:W-:-:S04]  /*0800*/  FMUL R13, R0, R0 ;  /* 0x00000000000d7220 */ /* 0x004fc80000400000 */
[----:B------:R0:W1:Y:S01]  /*0810*/  MUFU.RSQ R8, R13 ;  /* 0x0000000d00087308 */ /* 0x0000620000001400 */
[----:B------:R-:W-:-:S04]  /*0820*/  IADD3 R0, PT, PT, R13, -0xd000000, RZ ;  /* 0xf30000000d007810 */ /* 0x000fc80007ffe0ff */
[----:B------:R-:W-:-:S13]  /*0830*/  ISETP.GT.U32.AND P1, PT, R0, 0x727fffff, PT ;  /* 0x727fffff0000780c */ /* 0x000fda0003f24070 */
[----:B01----:R-:W-:Y:S05]  /*0840*/  @!P1 BRA `(.L_x_16) ;  /* 0x0000000000189947 */ /* 0x003fea0003800000 */
[----:B------:R-:W-:Y:S01]  /*0850*/  BSSY.RECONVERGENT B0, `(.L_x_17) ;  /* 0x0000004000007945 */ /* 0x000fe20003800200 */
[----:B------:R-:W-:Y:S02]  /*0860*/  MOV R0, R13 ;  /* 0x0000000d00007202 */ /* 0x000fe40000000f00 */
[----:B------:R-:W-:-:S07]  /*0870*/  MOV R8, 0x890 ;  /* 0x0000089000087802 */ /* 0x000fce0000000f00 */
[----:B------:R-:W-:Y:S05]  /*0880*/  CALL.REL.NOINC `($__internal_0_$__cuda_sm20_sqrt_rn_f32_slowpath) ;  /* 0x00000020002c7944 */ /* 0x000fea0003c00000 */
[----:B------:R-:W-:Y:S05]  /*0890*/  BSYNC.RECONVERGENT B0 ;  /* 0x0000000000007941 */ /* 0x000fea0003800200 */
.L_x_17:
[----:B------:R-:W-:Y:S05]  /*08a0*/  BRA `(.L_x_18) ;  /* 0x0000000000107947 */ /* 0x000fea0003800000 */
.L_x_16:
[----:B------:R-:W-:Y:S01]  /*08b0*/  FMUL.FTZ R0, R13, R8 ;  /* 0x000000080d007220 */ /* 0x000fe20000410000 */
[----:B------:R-:W-:-:S03]  /*08c0*/  FMUL.FTZ R8, R8, 0.5 ;  /* 0x3f00000008087820 */ /* 0x000fc60000410000 */
[----:B------:R-:W-:-:S04]  /*08d0*/  FFMA R13, -R0, R0, R13 ;  /* 0x00000000000d7223 */ /* 0x000fc8000000010d */
[----:B------:R-:W-:-:S07]  /*08e0*/  FFMA R0, R13, R8, R0 ;  /* 0x000000080d007223 */ /* 0x000fce0000000000 */
.L_x_18:
[----:B------:R-:W-:-:S05]  /*08f0*/  FADD R9, R9, R0 ;  /* 0x0000000009097221 */ /* 0x000fca0000000000 */
        /* <DEDUP_REMOVED lines=12> */
.L_x_20:
[----:B------:R-:W-:Y:S05]  /*09c0*/  BRA `(.L_x_21) ;  /* 0x0000000000107947 */ /* 0x000fea0003800000 */
.L_x_19:
[----:B------:R-:W-:Y:S01]  /*09d0*/  FMUL.FTZ R0, R13, R8 ;  /* 0x000000080d007220 */ /* 0x000fe20000410000 */
[----:B------:R-:W-:-:S03]  /*09e0*/  FMUL.FTZ R8, R8, 0.5 ;  /* 0x3f00000008087820 */ /* 0x000fc60000410000 */
[----:B------:R-:W-:-:S04]  /*09f0*/  FFMA R13, -R0, R0, R13 ;  /* 0x00000000000d7223 */ /* 0x000fc8000000010d */
[----:B------:R-:W-:-:S07]  /*0a00*/  FFMA R0, R13, R8, R0 ;  /* 0x000000080d007223 */ /* 0x000fce0000000000 */
.L_x_21:
        /* <DEDUP_REMOVED lines=13> */
.L_x_23:
[----:B------:R-:W-:Y:S05]  /*0ae0*/  BRA `(.L_x_24) ;  /* 0x0000000000107947 */ /* 0x000fea0003800000 */
.L_x_22:
[----:B------:R-:W-:Y:S01]  /*0af0*/  FMUL.FTZ R0, R13, R8 ;  /* 0x000000080d007220 */ /* 0x000fe20000410000 */
[----:B------:R-:W-:-:S03]  /*0b00*/  FMUL.FTZ R8, R8, 0.5 ;  /* 0x3f00000008087820 */ /* 0x000fc60000410000 */
[----:B------:R-:W-:-:S04]  /*0b10*/  FFMA R13, -R0, R0, R13 ;  /* 0x00000000000d7223 */ /* 0x000fc8000000010d */
[----:B------:R-:W-:-:S07]  /*0b20*/  FFMA R0, R13, R8, R0 ;  /* 0x000000080d007223 */ /* 0x000fce0000000000 */
.L_x_24:
        /* <DEDUP_REMOVED lines=13> */
.L_x_26:
[----:B------:R-:W-:Y:S05]  /*0c00*/  BRA `(.L_x_27) ;  /* 0x0000000000107947 */ /* 0x000fea0003800000 */
.L_x_25:
[----:B------:R-:W-:Y:S01]  /*0c10*/  FMUL.FTZ R0, R13, R8 ;  /* 0x000000080d007220 */ /* 0x000fe20000410000 */
[----:B------:R-:W-:-:S03]  /*0c20*/  FMUL.FTZ R8, R8, 0.5 ;  /* 0x3f00000008087820 */ /* 0x000fc60000410000 */
[----:B------:R-:W-:-:S04]  /*0c30*/  FFMA R13, -R0, R0, R13 ;  /* 0x00000000000d7223 */ /* 0x000fc8000000010d */
[----:B------:R-:W-:-:S07]  /*0c40*/  FFMA R0, R13, R8, R0 ;  /* 0x000000080d007223 */ /* 0x000fce0000000000 */
.L_x_27:
        /* <DEDUP_REMOVED lines=13> */
.L_x_29:
[----:B------:R-:W-:Y:S05]  /*0d20*/  BRA `(.L_x_30) ;  /* 0x0000000000107947 */ /* 0x000fea0003800000 */
.L_x_28:
[----:B------:R-:W-:Y:S01]  /*0d30*/  FMUL.FTZ R0, R13, R8 ;  /* 0x000000080d007220 */ /* 0x000fe20000410000 */
[----:B------:R-:W-:-:S03]  /*0d40*/  FMUL.FTZ R8, R8, 0.5 ;  /* 0x3f00000008087820 */ /* 0x000fc60000410000 */
[----:B------:R-:W-:-:S04]  /*0d50*/  FFMA R13, -R0, R0, R13 ;  /* 0x00000000000d7223 */ /* 0x000fc8000000010d */
[----:B------:R-:W-:-:S07]  /*0d60*/  FFMA R0, R13, R8, R0 ;  /* 0x000000080d007223 */ /* 0x000fce0000000000 */
.L_x_30:
        /* <DEDUP_REMOVED lines=13> */
.L_x_32:
[----:B------:R-:W-:Y:S05]  /*0e40*/  BRA `(.L_x_33) ;  /* 0x0000000000107947 */ /* 0x000fea0003800000 */
.L_x_31:
[----:B------:R-:W-:Y:S01]  /*0e50*/  FMUL.FTZ R0, R13, R8 ;  /* 0x000000080d007220 */ /* 0x000fe20000410000 */
[----:B------:R-:W-:-:S03]  /*0e60*/  FMUL.FTZ R8, R8, 0.5 ;  /* 0x3f00000008087820 */ /* 0x000fc60000410000 */
[----:B------:R-:W-:-:S04]  /*0e70*/  FFMA R13, -R0, R0, R13 ;  /* 0x00000000000d7223 */ /* 0x000fc8000000010d */
[----:B------:R-:W-:-:S07]  /*0e80*/  FFMA R0, R13, R8, R0 ;  /* 0x000000080d007223 */ /* 0x000fce0000000000 */
.L_x_33:
        /* <DEDUP_REMOVED lines=13> */
.L_x_35:
[----:B------:R-:W-:Y:S05]  /*0f60*/  BRA `(.L_x_36) ;  /* 0x0000000000107947 */ /* 0x000fea0003800000 */
.L_x_34:
[----:B------:R-:W-:Y:S01]  /*0f70*/  FMUL.FTZ R0, R13, R8 ;  /* 0x000000080d007220 */ /* 0x000fe20000410000 */
[----:B------:R-:W-:-:S03]  /*0f80*/  FMUL.FTZ R8, R8, 0.5 ;  /* 0x3f00000008087820 */ /* 0x000fc60000410000 */
[----:B------:R-:W-:-:S04]  /*0f90*/  FFMA R13, -R0, R0, R13 ;  /* 0x00000000000d7223 */ /* 0x000fc8000000010d */
[----:B------:R-:W-:-:S07]  /*0fa0*/  FFMA R0, R13, R8, R0 ;  /* 0x000000080d007223 */ /* 0x000fce0000000000 */
.L_x_36:
        /* <DEDUP_REMOVED lines=13> */
.L_x_38:
[----:B------:R-:W-:Y:S05]  /*1080*/  BRA `(.L_x_39) ;  /* 0x0000000000107947 */ /* 0x000fea0003800000 */
.L_x_37:
[----:B------:R-:W-:Y:S01]  /*1090*/  FMUL.FTZ R0, R13, R8 ;  /* 0x000000080d007220 */ /* 0x000fe20000410000 */
[----:B------:R-:W-:-:S03]  /*10a0*/  FMUL.FTZ R8, R8, 0.5 ;  /* 0x3f00000008087820 */ /* 0x000fc60000410000 */
[----:B------:R-:W-:-:S04]  /*10b0*/  FFMA R13, -R0, R0, R13 ;  /* 0x00000000000d7223 */ /* 0x000fc8000000010d */
[----:B------:R-:W-:-:S07]  /*10c0*/  FFMA R0, R13, R8, R0 ;  /* 0x000000080d007223 */ /* 0x000fce0000000000 */
.L_x_39:
        /* <DEDUP_REMOVED lines=13> */
.L_x_41:
[----:B------:R-:W-:Y:S05]  /*11a0*/  BRA `(.L_x_42) ;  /* 0x0000000000107947 */ /* 0x000fea0003800000 */
.L_x_40:
[----:B------:R-:W-:Y:S01]  /*11b0*/  FMUL.FTZ R0, R13, R8 ;  /* 0x000000080d007220 */ /* 0x000fe20000410000 */
[----:B------:R-:W-:-:S03]  /*11c0*/  FMUL.FTZ R8, R8, 0.5 ;  /* 0x3f00000008087820 */ /* 0x000fc60000410000 */
[----:B------:R-:W-:-:S04]  /*11d0*/  FFMA R13, -R0, R0, R13 ;  /* 0x00000000000d7223 */ /* 0x000fc8000000010d */
[----:B------:R-:W-:-:S07]  /*11e0*/  FFMA R0, R13, R8, R0 ;  /* 0x000000080d007223 */ /* 0x000fce0000000000 */
.L_x_42:
        /* <DEDUP_REMOVED lines=13> */
.L_x_44:
[----:B------:R-:W-:Y:S05]  /*12c0*/  BRA `(.L_x_45) ;  /* 0x0000000000107947 */ /* 0x000fea0003800000 */
.L_x_43:
[----:B------:R-:W-:Y:S01]  /*12d0*/  FMUL.FTZ R0, R13, R8 ;  /* 0x000000080d007220 */ /* 0x000fe20000410000 */
[----:B------:R-:W-:-:S03]  /*12e0*/  FMUL.FTZ R8, R8, 0.5 ;  /* 0x3f00000008087820 */ /* 0x000fc60000410000 */
[----:B------:R-:W-:-:S04]  /*12f0*/  FFMA R13, -R0, R0, R13 ;  /* 0x00000000000d7223 */ /* 0x000fc8000000010d */
[----:B------:R-:W-:-:S07]  /*1300*/  FFMA R0, R13, R8, R0 ;  /* 0x000000080d007223 */ /* 0x000fce0000000000 */
.L_x_45:
        /* <DEDUP_REMOVED lines=13> */
.L_x_47:
[----:B------:R-:W-:Y:S05]  /*13e0*/  BRA `(.L_x_48) ;  /* 0x0000000000107947 */ /* 0x000fea0003800000 */
.L_x_46:
[----:B------:R-:W-:Y:S01]  /*13f0*/  FMUL.FTZ R0, R13, R8 ;  /* 0x000000080d007220 */ /* 0x000fe20000410000 */
[----:B------:R-:W-:-:S03]  /*1400*/  FMUL.FTZ R8, R8, 0.5 ;  /* 0x3f00000008087820 */ /* 0x000fc60000410000 */
[----:B------:R-:W-:-:S04]  /*1410*/  FFMA R13, -R0, R0, R13 ;  /* 0x00000000000d7223 */ /* 0x000fc8000000010d */
[----:B------:R-:W-:-:S07]  /*1420*/  FFMA R0, R13, R8, R0 ;  /* 0x000000080d007223 */ /* 0x000fce0000000000 */
.L_x_48:
        /* <DEDUP_REMOVED lines=13> */
.L_x_50:
[----:B------:R-:W-:Y:S05]  /*1500*/  BRA `(.L_x_51) ;  /* 0x0000000000107947 */ /* 0x000fea0003800000 */
.L_x_49:
[----:B------:R-:W-:Y:S01]  /*1510*/  FMUL.FTZ R0, R13, R8 ;  /* 0x000000080d007220 */ /* 0x000fe20000410000 */
[----:B------:R-:W-:-:S03]  /*1520*/  FMUL.FTZ R8, R8, 0.5 ;  /* 0x3f00000008087820 */ /* 0x000fc60000410000 */
[----:B------:R-:W-:-:S04]  /*1530*/  FFMA R13, -R0, R0, R13 ;  /* 0x00000000000d7223 */ /* 0x000fc8000000010d */
[----:B------:R-:W-:-:S07]  /*1540*/  FFMA R0, R13, R8, R0 ;  /* 0x000000080d007223 */ /* 0x000fce0000000000 */
.L_x_51:
        /* <DEDUP_REMOVED lines=13> */
.L_x_53:
[----:B------:R-:W-:Y:S05]  /*1620*/  BRA `(.L_x_54) ;  /* 0x0000000000107947 */ /* 0x000fea0003800000 */
.L_x_52:
[----:B------:R-:W-:Y:S01]  /*1630*/  FMUL.FTZ R0, R13, R8 ;  /* 0x000000080d007220 */ /* 0x000fe20000410000 */
[----:B------:R-:W-:-:S03]  /*1640*/  FMUL.FTZ R8, R8, 0.5 ;  /* 0x3f00000008087820 */ /* 0x000fc60000410000 */
[----:B------:R-:W-:-:S04]  /*1650*/  FFMA R13, -R0, R0, R13 ;  /* 0x00000000000d7223 */ /* 0x000fc8000000010d */
[----:B------:R-:W-:-:S07]  /*1660*/  FFMA R0, R13, R8, R0 ;  /* 0x000000080d007223 */ /* 0x000fce0000000000 */
.L_x_54:
        /* <DEDUP_REMOVED lines=13> */
.L_x_56:
[----:B------:R-:W-:Y:S05]  /*1740*/  BRA `(.L_x_57) ;  /* 0x0000000000107947 */ /* 0x000fea0003800000 */
.L_x_55:
[----:B------:R-:W-:Y:S01]  /*1750*/  FMUL.FTZ R0, R13, R8 ;  /* 0x000000080d007220 */ /* 0x000fe20000410000 */
[----:B------:R-:W-:-:S03]  /*1760*/  FMUL.FTZ R8, R8, 0.5 ;  /* 0x3f00000008087820 */ /* 0x000fc60000410000 */
[----:B------:R-:W-:-:S04]  /*1770*/  FFMA R13, -R0, R0, R13 ;  /* 0x00000000000d7223 */ /* 0x000fc8000000010d */
[----:B------:R-:W-:-:S07]  /*1780*/  FFMA R0, R13, R8, R0 ;  /* 0x000000080d007223 */ /* 0x000fce0000000000 */
.L_x_57:
        /* <DEDUP_REMOVED lines=13> */
.L_x_59:
[----:B------:R-:W-:Y:S05]  /*1860*/  BRA `(.L_x_60) ;  /* 0x0000000000107947 */ /* 0x000fea0003800000 */
.L_x_58:
[----:B------:R-:W-:Y:S01]  /*1870*/  FMUL.FTZ R0, R13, R8 ;  /* 0x000000080d007220 */ /* 0x000fe20000410000 */
[----:B------:R-:W-:-:S03]  /*1880*/  FMUL.FTZ R6, R8, 0.5 ;  /* 0x3f00000008067820 */ /* 0x000fc60000410000 */
[----:B------:R-:W-:-:S04]  /*1890*/  FFMA R7, -R0, R0, R13 ;  /* 0x0000000000077223 */ /* 0x000fc8000000010d */
[----:B------:R-:W-:-:S07]  /*18a0*/  FFMA R0, R7, R6, R0 ;  /* 0x0000000607007223 */ /* 0x000fce0000000000 */
.L_x_60:
[----:B------:R-:W-:-:S05]  /*18b0*/  FADD R9, R9, R0 ;  /* 0x0000000009097221 */ /* 0x000fca0000000000 */
[----:B------:R1:W-:Y:S01]  /*18c0*/  STG.E desc[UR6][R2.64], R9 ;  /* 0x0000000902007986 */ /* 0x0003e2000c101906 */
[----:B------:R-:W-:Y:S05]  /*18d0*/  @P0 BRA `(.L_x_61) ;  /* 0xffffffec00700947 */ /* 0x000fea000383ffff */
.L_x_12:
[----:B------:R-:W-:-:S13]  /*18e0*/  ISETP.NE.AND P0, PT, R18, RZ, PT ;  /* 0x000000ff1200720c */ /* 0x000fda0003f05270 */
[----:B------:R-:W-:Y:S05]  /*18f0*/  @!P0 EXIT ;  /* 0x000000000000894d */ /* 0x000fea0003800000 */
[----:B------:R-:W0:Y:S01]  /*1900*/  LDCU UR4, c[0x0][0x39c] ;  /* 0x00007380ff0477ac */ /* 0x000e220008000800 */
[----:B------:R-:W-:Y:S01]  /*1910*/  ISETP.GE.U32.AND P0, PT, R18, 0x8, PT ;  /* 0x000000081200780c */ /* 0x000fe20003f06070 */
[----:B0-----:R-:W-:-:S12]  /*1920*/  ULOP3.LUT UR4, UR4, 0x7, URZ, 0xc0, !UPT ;  /* 0x0000000704047892 */ /* 0x001fd8000f8ec0ff */
[----:B------:R-:W-:Y:S05]  /*1930*/  @!P0 BRA `(.L_x_62) ;  /* 0x00000008004c8947 */ /* 0x000fea0003800000 */
[----:B------:R-:W0:Y:S02]  /*1940*/  LDC.64 R4, c[0x0][0x380] ;  /* 0x0000e000ff047b82 */ /* 0x000e240000000a00 */
[----:B0-----:R-:W-:-:S05]  /*1950*/  IMAD.WIDE.U32 R4, R11, 0x4, R4 ;  /* 0x000000040b047825 */ /* 0x001fca00078e0004 */
[----:B------:R-:W2:Y:S02]  /*1960*/  LDG.E R0, desc[UR6][R4.64] ;  /* 0x0000000604007981 */ /* 0x000ea4000c1e1900 */
[----:B--2---:R-:W-:-:S04]  /*1970*/  FMUL R7, R0, R0 ;  /* 0x0000000000077220 */ /* 0x004fc80000400000 */
[----:B------:R0:W2:Y:S01]  /*1980*/  MUFU.RSQ R6, R7 ;  /* 0x0000000700067308 */ /* 0x0000a20000001400 */
[----:B------:R-:W-:-:S04]  /*1990*/  IADD3 R0, PT, PT, R7, -0xd000000, RZ ;  /* 0xf300000007007810 */ /* 0x000fc80007ffe0ff */
[----:B------:R-:W-:-:S13]  /*19a0*/  ISETP.GT.U32.AND P0, PT, R0, 0x727fffff, PT ;  /* 0x727fffff0000780c */ /* 0x000fda0003f04070 */
[----:B0-2---:R-:W-:Y:S05]  /*19b0*/  @!P0 BRA `(.L_x_63) ;  /* 0x0000000000188947 */ /* 0x005fea0003800000 */
[----:B------:R-:W-:Y:S01]  /*19c0*/  BSSY.RECONVERGENT B0, `(.L_x_64) ;  /* 0x0000004000007945 */ /* 0x000fe20003800200 */
[----:B------:R-:W-:Y:S02]  /*19d0*/  MOV R0, R7 ;  /* 0x0000000700007202 */ /* 0x000fe40000000f00 */
[----:B------:R-:W-:-:S07]  /*19e0*/  MOV R8, 0x1a00 ;  /* 0x00001a0000087802 */ /* 0x000fce0000000f00 */
[----:B-1---5:R-:W-:Y:S05]  /*19f0*/  CALL.REL.NOINC `($__internal_0_$__cuda_sm20_sqrt_rn_f32_slowpath) ;  /* 0x0000000c00d07944 */ /* 0x022fea0003c00000 */
[----:B------:R-:W-:Y:S05]  /*1a00*/  BSYNC.RECONVERGENT B0 ;  /* 0x0000000000007941 */ /* 0x000fea0003800200 */
.L_x_64:
[----:B------:R-:W-:Y:S05]  /*1a10*/  BRA `(.L_x_65) ;  /* 0x0000000000107947 */ /* 0x000fea0003800000 */
.L_x_63:
[----:B------:R-:W-:Y:S01]  /*1a20*/  FMUL.FTZ R0, R7, R6 ;  /* 0x0000000607007220 */ /* 0x000fe20000410000 */
[----:B------:R-:W-:-:S03]  /*1a30*/  FMUL.FTZ R6, R6, 0.5 ;  /* 0x3f00000006067820 */ /* 0x000fc60000410000 */
[----:B------:R-:W-:-:S04]  /*1a40*/  FFMA R7, -R0, R0, R7 ;  /* 0x0000000000077223 */ /* 0x000fc80000000107 */
[----:B------:R-:W-:-:S07]  /*1a50*/  FFMA R0, R7, R6, R0 ;  /* 0x0000000607007223 */ /* 0x000fce0000000000 */
.L_x_65:
[----:B-1---5:R-:W-:-:S05]  /*1a60*/  FADD R9, R9, R0 ;  /* 0x0000000009097221 */ /* 0x022fca0000000000 */
        /* <DEDUP_REMOVED lines=12> */
.L_x_67:
[----:B------:R-:W-:Y:S05]  /*1b30*/  BRA `(.L_x_68) ;  /* 0x0000000000107947 */ /* 0x000fea0003800000 */
.L_x_66:
[----:B------:R-:W-:Y:S01]  /*1b40*/  FMUL.FTZ R0, R7, R6 ;  /* 0x0000000607007220 */ /* 0x000fe20000410000 */
[----:B------:R-:W-:-:S03]  /*1b50*/  FMUL.FTZ R6, R6, 0.5 ;  /* 0x3f00000006067820 */ /* 0x000fc60000410000 */
[----:B------:R-:W-:-:S04]  /*1b60*/  FFMA R7, -R0, R0, R7 ;  /* 0x0000000000077223 */ /* 0x000fc80000000107 */
[----:B------:R-:W-:-:S07]  /*1b70*/  FFMA R0, R7, R6, R0 ;  /* 0x0000000607007223 */ /* 0x000fce0000000000 */
.L_x_68:
        /* <DEDUP_REMOVED lines=13> */
.L_x_70:
[----:B------:R-:W-:Y:S05]  /*1c50*/  BRA `(.L_x_71) ;  /* 0x0000000000107947 */ /* 0x000fea0003800000 */
.L_x_69:
[----:B------:R-:W-:Y:S01]  /*1c60*/  FMUL.FTZ R0, R7, R6 ;  /* 0x0000000607007220 */ /* 0x000fe20000410000 */
[----:B------:R-:W-:-:S03]  /*1c70*/  FMUL.FTZ R6, R6, 0.5 ;  /* 0x3f00000006067820 */ /* 0x000fc60000410000 */
[----:B------:R-:W-:-:S04]  /*1c80*/  FFMA R7, -R0, R0, R7 ;  /* 0x0000000000077223 */ /* 0x000fc80000000107 */
[----:B------:R-:W-:-:S07]  /*1c90*/  FFMA R0, R7, R6, R0 ;  /* 0x0000000607007223 */ /* 0x000fce0000000000 */
.L_x_71:
        /* <DEDUP_REMOVED lines=13> */
.L_x_73:
[----:B------:R-:W-:Y:S05]  /*1d70*/  BRA `(.L_x_74) ;  /* 0x0000000000107947 */ /* 0x000fea0003800000 */
.L_x_72:
[----:B------:R-:W-:Y:S01]  /*1d80*/  FMUL.FTZ R0, R7, R6 ;  /* 0x0000000607007220 */ /* 0x000fe20000410000 */
[----:B------:R-:W-:-:S03]  /*1d90*/  FMUL.FTZ R6, R6, 0.5 ;  /* 0x3f00000006067820 */ /* 0x000fc60000410000 */
[----:B------:R-:W-:-:S04]  /*1da0*/  FFMA R7, -R0, R0, R7 ;  /* 0x0000000000077223 */ /* 0x000fc80000000107 */
[----:B------:R-:W-:-:S07]  /*1db0*/  FFMA R0, R7, R6, R0 ;  /* 0x0000000607007223 */ /* 0x000fce0000000000 */
.L_x_74:
        /* <DEDUP_REMOVED lines=13> */
.L_x_76:
[----:B------:R-:W-:Y:S05]  /*1e90*/  BRA `(.L_x_77) ;  /* 0x0000000000107947 */ /* 0x000fea0003800000 */
.L_x_75:
[----:B------:R-:W-:Y:S01]  /*1ea0*/  FMUL.FTZ R0, R7, R6 ;  /* 0x0000000607007220 */ /* 0x000fe20000410000 */
[----:B------:R-:W-:-:S03]  /*1eb0*/  FMUL.FTZ R6, R6, 0.5 ;  /* 0x3f00000006067820 */ /* 0x000fc60000410000 */
[----:B------:R-:W-:-:S04]  /*1ec0*/  FFMA R7, -R0, R0, R7 ;  /* 0x0000000000077223 */ /* 0x000fc80000000107 */
[----:B------:R-:W-:-:S07]  /*1ed0*/  FFMA R0, R7, R6, R0 ;  /* 0x0000000607007223 */ /* 0x000fce0000000000 */
.L_x_77:
        /* <DEDUP_REMOVED lines=13> */
.L_x_79:
[----:B------:R-:W-:Y:S05]  /*1fb0*/  BRA `(.L_x_80) ;  /* 0x0000000000107947 */ /* 0x000fea0003800000 */
.L_x_78:
[----:B------:R-:W-:Y:S01]  /*1fc0*/  FMUL.FTZ R0, R7, R6 ;  /* 0x0000000607007220 */ /* 0x000fe20000410000 */
[----:B------:R-:W-:-:S03]  /*1fd0*/  FMUL.FTZ R6, R6, 0.5 ;  /* 0x3f00000006067820 */ /* 0x000fc60000410000 */
[----:B------:R-:W-:-:S04]  /*1fe0*/  FFMA R7, -R0, R0, R7 ;  /* 0x0000000000077223 */ /* 0x000fc80000000107 */
[----:B------:R-:W-:-:S07]  /*1ff0*/  FFMA R0, R7, R6, R0 ;  /* 0x0000000607007223 */ /* 0x000fce0000000000 */
.L_x_80:
        /* <DEDUP_REMOVED lines=13> */
.L_x_82:
[----:B------:R-:W-:Y:S05]  /*20d0*/  BRA `(.L_x_83) ;  /* 0x0000000000107947 */ /* 0x000fea0003800000 */
.L_x_81:
[----:B------:R-:W-:Y:S01]  /*20e0*/  FMUL.FTZ R0, R7, R6 ;  /* 0x0000000607007220 */ /* 0x000fe20000410000 */
[----:B------:R-:W-:-:S03]  /*20f0*/  FMUL.FTZ R6, R6, 0.5 ;  /* 0x3f00000006067820 */ /* 0x000fc60000410000 */
[----:B------:R-:W-:-:S04]  /*2100*/  FFMA R7, -R0, R0, R7 ;  /* 0x0000000000077223 */ /* 0x000fc80000000107 */
[----:B------:R-:W-:-:S07]  /*2110*/  FFMA R0, R7, R6, R0 ;  /* 0x0000000607007223 */ /* 0x000fce0000000000 */
.L_x_83:
        /* <DEDUP_REMOVED lines=13> */
.L_x_85:
[----:B------:R-:W-:Y:S05]  /*21f0*/  BRA `(.L_x_86) ;  /* 0x0000000000107947 */ /* 0x000fea0003800000 */
.L_x_84:
[----:B------:R-:W-:Y:S01]  /*2200*/  FMUL.FTZ R0, R7, R6 ;  /* 0x0000000607007220 */ /* 0x000fe20000410000 */
[----:B------:R-:W-:-:S03]  /*2210*/  FMUL.FTZ R4, R6, 0.5 ;  /* 0x3f00000006047820 */ /* 0x000fc60000410000 */
[----:B------:R-:W-:-:S04]  /*2220*/  FFMA R5, -R0, R0, R7 ;  /* 0x0000000000057223 */ /* 0x000fc80000000107 */
[----:B------:R-:W-:-:S07]  /*2230*/  FFMA R0, R5, R4, R0 ;  /* 0x0000000405007223 */ /* 0x000fce0000000000 */
.L_x_86:
[----:B------:R-:W-:Y:S01]  /*2240*/  FADD R9, R9, R0 ;  /* 0x0000000009097221 */ /* 0x000fe20000000000 */
[----:B------:R-:W-:-:S04]  /*2250*/  IADD3 R11, PT, PT, R11, 0x8, RZ ;  /* 0x000000080b0b7810 */ /* 0x000fc80007ffe0ff */
[----:B------:R0:W-:Y:S03]  /*2260*/  STG.E desc[UR6][R2.64], R9 ;  /* 0x0000000902007986 */ /* 0x0001e6000c101906 */
.L_x_62:
[----:B------:R-:W-:-:S13]  /*2270*/  ISETP.NE.AND P0, PT, RZ, UR4, PT ;  /* 0x00000004ff007c0c */ /* 0x000fda000bf05270 */
[----:B------:R-:W-:Y:S05]  /*2280*/  @!P0 EXIT ;  /* 0x000000000000894d */ /* 0x000fea0003800000 */
[----:B------:R-:W2:Y:S01]  /*2290*/  LDCU UR5, c[0x0][0x39c] ;  /* 0x00007380ff0577ac */ /* 0x000ea20008000800 */
[----:B------:R-:W-:Y:S02]  /*22a0*/  UISETP.GE.U32.AND UP0, UPT, UR4, 0x4, UPT ;  /* 0x000000040400788c */ /* 0x000fe4000bf06070 */
[----:B--2---:R-:W-:-:S07]  /*22b0*/  ULOP3.LUT UR5, UR5, 0x3, URZ, 0xc0, !UPT ;  /* 0x0000000305057892 */ /* 0x004fce000f8ec0ff */
[----:B------:R-:W-:Y:S05]  /*22c0*/  BRA.U !UP0, `(.L_x_87) ;  /* 0x00000005082c7547 */ /* 0x000fea000b800000 */
[----:B------:R-:W2:Y:S02]  /*22d0*/  LDC.64 R4, c[0x0][0x380] ;  /* 0x0000e000ff047b82 */ /* 0x000ea40000000a00 */
[----:B--2---:R-:W-:-:S05]  /*22e0*/  IMAD.WIDE.U32 R4, R11, 0x4, R4 ;  /* 0x000000040b047825 */ /* 0x004fca00078e0004 */
[----:B------:R-:W2:Y:S02]  /*22f0*/  LDG.E R0, desc[UR6][R4.64] ;  /* 0x0000000604007981 */ /* 0x000ea4000c1e1900 */
[----:B--2---:R-:W-:-:S04]  /*2300*/  FMUL R7, R0, R0 ;  /* 0x0000000000077220 */ /* 0x004fc80000400000 */
[----:B------:R2:W3:Y:S01]  /*2310*/  MUFU.RSQ R6, R7 ;  /* 0x0000000700067308 */ /* 0x0004e20000001400 */
[----:B------:R-:W-:-:S04]  /*2320*/  IADD3 R0, PT, PT, R7, -0xd000000, RZ ;  /* 0xf300000007007810 */ /* 0x000fc80007ffe0ff */
[----:B------:R-:W-:-:S13]  /*2330*/  ISETP.GT.U32.AND P0, PT, R0, 0x727fffff, PT ;  /* 0x727fffff0000780c */ /* 0x000fda0003f04070 */
[----:B--23--:R-:W-:Y:S05]  /*2340*/  @!P0 BRA `(.L_x_88) ;  /* 0x0000000000188947 */ /* 0x00cfea0003800000 */
[----:B------:R-:W-:Y:S01]  /*2350*/  BSSY.RECONVERGENT B0, `(.L_x_89) ;  /* 0x0000004000007945 */ /* 0x000fe20003800200 */
[----:B------:R-:W-:Y:S02]  /*2360*/  MOV R0, R7 ;  /* 0x0000000700007202 */ /* 0x000fe40000000f00 */
[----:B------:R-:W-:-:S07]  /*2370*/  MOV R8, 0x2390 ;  /* 0x0000239000087802 */ /* 0x000fce0000000f00 */
[----:B01---5:R-:W-:Y:S05]  /*2380*/  CALL.REL.NOINC `($__internal_0_$__cuda_sm20_sqrt_rn_f32_slowpath) ;  /* 0x00000004006c7944 */ /* 0x023fea0003c00000 */
[----:B------:R-:W-:Y:S05]  /*2390*/  BSYNC.RECONVERGENT B0 ;  /* 0x0000000000007941 */ /* 0x000fea0003800200 */
.L_x_89:
[----:B------:R-:W-:Y:S05]  /*23a0*/  BRA `(.L_x_90) ;  /* 0x0000000000107947 */ /* 0x000fea0003800000 */
.L_x_88:
[----:B------:R-:W-:Y:S01]  /*23b0*/  FMUL.FTZ R0, R7, R6 ;  /* 0x0000000607007220 */ /* 0x000fe20000410000 */
[----:B------:R-:W-:-:S03]  /*23c0*/  FMUL.FTZ R6, R6, 0.5 ;  /* 0x3f00000006067820 */ /* 0x000fc60000410000 */
[----:B------:R-:W-:-:S04]  /*23d0*/  FFMA R7, -R0, R0, R7 ;  /* 0x0000000000077223 */ /* 0x000fc80000000107 */
[----:B------:R-:W-:-:S07]  /*23e0*/  FFMA R0, R7, R6, R0 ;  /* 0x0000000607007223 */ /* 0x000fce0000000000 */
.L_x_90:
[----:B01---5:R-:W-:-:S05]  /*23f0*/  FADD R9, R9, R0 ;  /* 0x0000000009097221 */ /* 0x023fca0000000000 */
        /* <DEDUP_REMOVED lines=12> */
.L_x_92:
[----:B------:R-:W-:Y:S05]  /*24c0*/  BRA `(.L_x_93) ;  /* 0x0000000000107947 */ /* 0x000fea0003800000 */
.L_x_91:
[----:B------:R-:W-:Y:S01]  /*24d0*/  FMUL.FTZ R0, R7, R6 ;  /* 0x0000000607007220 */ /* 0x000fe20000410000 */
[----:B------:R-:W-:-:S03]  /*24e0*/  FMUL.FTZ R6, R6, 0.5 ;  /* 0x3f00000006067820 */ /* 0x000fc60000410000 */
[----:B------:R-:W-:-:S04]  /*24f0*/  FFMA R7, -R0, R0, R7 ;  /* 0x0000000000077223 */ /* 0x000fc80000000107 */
[----:B------:R-:W-:-:S07]  /*2500*/  FFMA R0, R7, R6, R0 ;  /* 0x0000000607007223 */ /* 0x000fce0000000000 */
.L_x_93:
        /* <DEDUP_REMOVED lines=13> */
.L_x_95:
[----:B------:R-:W-:Y:S05]  /*25e0*/  BRA `(.L_x_96) ;  /* 0x0000000000107947 */ /* 0x000fea0003800000 */
.L_x_94:
[----:B------:R-:W-:Y:S01]  /*25f0*/  FMUL.FTZ R0, R7, R6 ;  /* 0x0000000607007220 */ /* 0x000fe20000410000 */
[----:B------:R-:W-:-:S03]  /*2600*/  FMUL.FTZ R6, R6, 0.5 ;  /* 0x3f00000006067820 */ /* 0x000fc60000410000 */
[----:B------:R-:W-:-:S04]  /*2610*/  FFMA R7, -R0, R0, R7 ;  /* 0x0000000000077223 */ /* 0x000fc80000000107 */
[----:B------:R-:W-:-:S07]  /*2620*/  FFMA R0, R7, R6, R0 ;  /* 0x0000000607007223 */ /* 0x000fce0000000000 */
.L_x_96:
        /* <DEDUP_REMOVED lines=13> */
.L_x_98:
[----:B------:R-:W-:Y:S05]  /*2700*/  BRA `(.L_x_99) ;  /* 0x0000000000107947 */ /* 0x000fea0003800000 */
.L_x_97:
[----:B------:R-:W-:Y:S01]  /*2710*/  FMUL.FTZ R0, R7, R6 ;  /* 0x0000000607007220 */ /* 0x000fe20000410000 */
[----:B------:R-:W-:-:S03]  /*2720*/  FMUL.FTZ R4, R6, 0.5 ;  /* 0x3f00000006047820 */ /* 0x000fc60000410000 */
[----:B------:R-:W-:-:S04]  /*2730*/  FFMA R5, -R0, R0, R7 ;  /* 0x0000000000057223 */ /* 0x000fc80000000107 */
[----:B------:R-:W-:-:S07]  /*2740*/  FFMA R0, R5, R4, R0 ;  /* 0x0000000405007223 */ /* 0x000fce0000000000 */
.L_x_99:
[----:B------:R-:W-:Y:S01]  /*2750*/  FADD R9, R9, R0 ;  /* 0x0000000009097221 */ /* 0x000fe20000000000 */
[----:B------:R-:W-:-:S04]  /*2760*/  IADD3 R11, PT, PT, R11, 0x4, RZ ;  /* 0x000000040b0b7810 */ /* 0x000fc80007ffe0ff */
[----:B------:R2:W-:Y:S03]  /*2770*/  STG.E desc[UR6][R2.64], R9 ;  /* 0x0000000902007986 */ /* 0x0005e6000c101906 */
.L_x_87:
[----:B------:R-:W-:-:S13]  /*2780*/  ISETP.NE.AND P0, PT, RZ, UR5, PT ;  /* 0x00000005ff007c0c */ /* 0x000fda000bf05270 */
[----:B------:R-:W-:Y:S05]  /*2790*/  @!P0 EXIT ;  /* 0x000000000000894d */ /* 0x000fea0003800000 */
[----:B------:R-:W3:Y:S01]  /*27a0*/  LDC.64 R4, c[0x0][0x380] ;  /* 0x0000e000ff047b82 */ /* 0x000ee20000000a00 */
[----:B------:R-:W-:-:S05]  /*27b0*/  UMOV UR4, URZ ;  /* 0x000000ff00047c82 */ /* 0x000fca0008000000 */
.L_x_103:
[----:B---3--:R-:W-:-:S06]  /*27c0*/  IMAD.WIDE.U32 R6, R11, 0x4, R4 ;  /* 0x000000040b067825 */ /* 0x008fcc00078e0004 */
[----:B------:R-:W3:Y:S01]  /*27d0*/  LDG.E R6, desc[UR6][R6.64] ;  /* 0x0000000606067981 */ /* 0x000ee2000c1e1900 */
[----:B------:R-:W-:-:S04]  /*27e0*/  UIADD3 UR4, UPT, UPT, UR4, 0x1, URZ ;  /* 0x0000000104047890 */ /* 0x000fc8000fffe0ff */
[----:B------:R-:W-:Y:S01]  /*27f0*/  UISETP.NE.AND UP0, UPT, UR4, UR5, UPT ;  /* 0x000000050400728c */ /* 0x000fe2000bf05270 */
[----:B---3--:R-:W-:-:S04]  /*2800*/  FMUL R13, R6, R6 ;  /* 0x00000006060d7220 */ /* 0x008fc80000400000 */
[----:B----4-:R3:W4:Y:S01]  /*2810*/  MUFU.RSQ R8, R13 ;  /* 0x0000000d00087308 */ /* 0x0107220000001400 */
[----:B------:R-:W-:-:S04]  /*2820*/  IADD3 R0, PT, PT, R13, -0xd000000, RZ ;  /* 0xf30000000d007810 */ /* 0x000fc80007ffe0ff */
[----:B------:R-:W-:-:S13]  /*2830*/  ISETP.GT.U32.AND P0, PT, R0, 0x727fffff, PT ;  /* 0x727fffff0000780c */ /* 0x000fda0003f04070 */
[----:B---34-:R-:W-:Y:S05]  /*2840*/  @!P0 BRA `(.L_x_100) ;  /* 0x0000000000188947 */ /* 0x018fea0003800000 */
[----:B------:R-:W-:Y:S01]  /*2850*/  BSSY.RECONVERGENT B0, `(.L_x_101) ;  /* 0x0000004000007945 */ /* 0x000fe20003800200 */
[----:B------:R-:W-:Y:S02]  /*2860*/  MOV R0, R13 ;  /* 0x0000000d00007202 */ /* 0x000fe40000000f00 */
[----:B------:R-:W-:-:S07]  /*2870*/  MOV R8, 0x2890 ;  /* 0x0000289000087802 */ /* 0x000fce0000000f00 */
[----:B012--5:R-:W-:Y:S05]  /*2880*/  CALL.REL.NOINC `($__internal_0_$__cuda_sm20_sqrt_rn_f32_slowpath) ;  /* 0x00000000002c7944 */ /* 0x027fea0003c00000 */
[----:B------:R-:W-:Y:S05]  /*2890*/  BSYNC.RECONVERGENT B0 ;  /* 0x0000000000007941 */ /* 0x000fea0003800200 */
.L_x_101:
[----:B------:R-:W-:Y:S05]  /*28a0*/  BRA `(.L_x_102) ;  /* 0x0000000000107947 */ /* 0x000fea0003800000 */
.L_x_100:
[----:B------:R-:W-:Y:S01]  /*28b0*/  FMUL.FTZ R0, R13, R8 ;  /* 0x000000080d007220 */ /* 0x000fe20000410000 */
[----:B------:R-:W-:-:S03]  /*28c0*/  FMUL.FTZ R6, R8, 0.5 ;  /* 0x3f00000008067820 */ /* 0x000fc60000410000 */
[----:B------:R-:W-:-:S04]  /*28d0*/  FFMA R7, -R0, R0, R13 ;  /* 0x0000000000077223 */ /* 0x000fc8000000010d */
[----:B------:R-:W-:-:S07]  /*28e0*/  FFMA R0, R7, R6, R0 ;  /* 0x0000000607007223 */ /* 0x000fce0000000000 */
.L_x_102:
[----:B012--5:R-:W-:Y:S01]  /*28f0*/  FADD R9, R0, R9 ;  /* 0x0000000900097221 */ /* 0x027fe20000000000 */
[----:B------:R-:W-:-:S04]  /*2900*/  IADD3 R11, PT, PT, R11, 0x1, RZ ;  /* 0x000000010b0b7810 */ /* 0x000fc80007ffe0ff */
[----:B------:R4:W-:Y:S01]  /*2910*/  STG.E desc[UR6][R2.64], R9 ;  /* 0x0000000902007986 */ /* 0x0009e2000c101906 */
[----:B------:R-:W-:Y:S05]  /*2920*/  BRA.U UP0, `(.L_x_103) ;  /* 0xfffffffd00a47547 */ /* 0x000fea000b83ffff */
[----:B------:R-:W-:Y:S05]  /*2930*/  EXIT ;  /* 0x000000000000794d */ /* 0x000fea0003800000 */
        .weak           $__internal_0_$__cuda_sm20_sqrt_rn_f32_slowpath
        .type           $__internal_0_$__cuda_sm20_sqrt_rn_f32_slowpath,@function
        .size           $__internal_0_$__cuda_sm20_sqrt_rn_f32_slowpath,(.L_x_106 - $__internal_0_$__cuda_sm20_sqrt_rn_f32_slowpath)
$__internal_0_$__cuda_sm20_sqrt_rn_f32_slowpath:
[----:B------:R-:W-:-:S13]  /*2940*/  LOP3.LUT P1, RZ, R0, 0x7fffffff, RZ, 0xc0, !PT ;  /* 0x7fffffff00ff7812 */ /* 0x000fda000782c0ff */
[----:B------:R-:W-:Y:S01]  /*2950*/  @!P1 MOV R12, R0 ;  /* 0x00000000000c9202 */ /* 0x000fe20000000f00 */
[----:B------:R-:W-:Y:S06]  /*2960*/  @!P1 BRA `(.L_x_104) ;  /* 0x0000000000409947 */ /* 0x000fec0003800000 */
[----:B------:R-:W-:-:S13]  /*2970*/  FSETP.GEU.FTZ.AND P1, PT, R0, RZ, PT ;  /* 0x000000ff0000720b */ /* 0x000fda0003f3e000 */
[----:B------:R-:W-:Y:S01]  /*2980*/  @!P1 MOV R12, 0x7fffffff ;  /* 0x7fffffff000c9802 */ /* 0x000fe20000000f00 */
[----:B------:R-:W-:Y:S06]  /*2990*/  @!P1 BRA `(.L_x_104) ;  /* 0x0000000000349947 */ /* 0x000fec0003800000 */
[----:B------:R-:W-:-:S13]  /*29a0*/  FSETP.GTU.FTZ.AND P1, PT, |R0|, +INF , PT ;  /* 0x7f8000000000780b */ /* 0x000fda0003f3c200 */
[----:B------:R-:W-:Y:S01]  /*29b0*/  @P1 FADD.FTZ R12, R0, 1 ;  /* 0x3f800000000c1421 */ /* 0x000fe20000010000 */
[----:B------:R-:W-:Y:S06]  /*29c0*/  @P1 BRA `(.L_x_104) ;  /* 0x0000000000281947 */ /* 0x000fec0003800000 */
[----:B------:R-:W-:-:S13]  /*29d0*/  FSETP.NEU.FTZ.AND P1, PT, |R0|, +INF , PT ;  /* 0x7f8000000000780b */ /* 0x000fda0003f3d200 */
[----:B------:R-:W-:-:S04]  /*29e0*/  @P1 FFMA R15, R0, 1.84467440737095516160e+19, RZ ;  /* 0x5f800000000f1823 */ /* 0x000fc800000000ff */
[----:B------:R-:W0:Y:S02]  /*29f0*/  @P1 MUFU.RSQ R14, R15 ;  /* 0x0000000f000e1308 */ /* 0x000e240000001400 */
[----:B0-----:R-:W-:Y:S01]  /*2a00*/  @P1 FMUL.FTZ R10, R15, R14 ;  /* 0x0000000e0f0a1220 */ /* 0x001fe20000410000 */
[----:B------:R-:W-:-:S03]  /*2a10*/  @P1 FMUL.FTZ R13, R14, 0.5 ;  /* 0x3f0000000e0d1820 */ /* 0x000fc60000410000 */
[----:B------:R-:W-:-:S04]  /*2a20*/  @P1 FADD.FTZ R12, -R10, -RZ ;  /* 0x800000ff0a0c1221 */ /* 0x000fc80000010100 */
[----:B------:R-:W-:Y:S01]  /*2a30*/  @P1 FFMA R17, R10, R12, R15 ;  /* 0x0000000c0a111223 */ /* 0x000fe2000000000f */
[----:B------:R-:W-:-:S03]  /*2a40*/  @!P1 MOV R12, R0 ;  /* 0x00000000000c9202 */ /* 0x000fc60000000f00 */
[----:B------:R-:W-:-:S04]  /*2a50*/  @P1 FFMA R13, R17, R13, R10 ;  /* 0x0000000d110d1223 */ /* 0x000fc8000000000a */
[----:B------:R-:W-:-:S07]  /*2a60*/  @P1 FMUL.FTZ R12, R13, 2.3283064365386962891e-10 ;  /* 0x2f8000000d0c1820 */ /* 0x000fce0000410000 */
.L_x_104:
[----:B------:R-:W-:Y:S01]  /*2a70*/  HFMA2 R13, -RZ, RZ, 0, 0 ;  /* 0x00000000ff0d7431 */ /* 0x000fe200000001ff */
[----:B------:R-:W-:Y:S02]  /*2a80*/  MOV R0, R12 ;  /* 0x0000000c00007202 */ /* 0x000fe40000000f00 */
[----:B------:R-:W-:-:S04]  /*2a90*/  MOV R12, R8 ;  /* 0x00000008000c7202 */ /* 0x000fc80000000f00 */
[----:B------:R-:W-:Y:S05]  /*2aa0*/  RET.REL.NODEC R12 `(_Z12errorsKernelPfS_S_ii) ;  /* 0xffffffd40c547950 */ /* 0x000fea0003c3ffff */
.L_x_105:
[----:B------:R-:W-:-:S00]  /*2ab0*/  BRA `(.L_x_105) ;  /* 0xfffffffc00fc7947 */ /* 0x000fc0000383ffff */
[----:B------:R-:W-:-:S00]  /*2ac0*/  NOP ;  /* 0x0000000000007918 */ /* 0x000fc00000000000 */
        /* <DEDUP_REMOVED lines=11> */
.L_x_106:


//--------------------- .nv.shared.reserved.0     --------------------------
	.section	.nv.shared.reserved.0,"aw",@nobits
	.weak		__nv_reservedSMEM_offset_0_alias
	.size		__nv_reservedSMEM_offset_0_alias, 0, 64
	.other		__nv_reservedSMEM_offset_0_alias,@"STO_CUDA_RESERVED_SHARED STV_DEFAULT"
__nv_reservedSMEM_offset_0_alias:
	.zero		0
	.zero		64


//--------------------- .nv.constant0._Z12errorsKernelPfS_S_ii --------------------------
	.section	.nv.constant0._Z12errorsKernelPfS_S_ii,"a",@progbits
	.sectionflags	@""
	.align	4
.nv.constant0._Z12errorsKernelPfS_S_ii:
	.zero		928


//--------------------- SYMBOLS --------------------------

	.type		.nv.reservedSmem.offset0,@object
	.size		.nv.reservedSmem.offset0,0x4
